	.headerflags	@"EF_CUDA_TEXMODE_UNIFIED EF_CUDA_64BIT_ADDRESS EF_CUDA_ACCELERATORS EF_CUDA_SM90 EF_CUDA_VIRTUAL_SM(EF_CUDA_SM90)"
	.elftype	@"ET_EXEC"


//--------------------- .nv.info                  --------------------------
	.section	.nv.info,"",@"SHT_CUDA_INFO"
	.align	4


	//----- nvinfo : EIATTR_REGCOUNT
	.align		4
        /*0000*/ 	.byte	0x04, 0x2f
        /*0002*/ 	.short	(.L_3 - .L_2)
	.align		4
.L_2:
        /*0004*/ 	.word	index@(triton_poi_fused_add_cat_clone_relu_threshold_backward_32)
        /*0008*/ 	.word	0x00000020


	//----- nvinfo : EIATTR_MIN_STACK_SIZE
	.align		4
.L_3:
        /*000c*/ 	.byte	0x04, 0x12
        /*000e*/ 	.short	(.L_5 - .L_4)
	.align		4
.L_4:
        /*0010*/ 	.word	index@(triton_poi_fused_add_cat_clone_relu_threshold_backward_32)
        /*0014*/ 	.word	0x00000000


	//----- nvinfo : EIATTR_FRAME_SIZE
	.align		4
.L_5:
        /*0018*/ 	.byte	0x04, 0x11
        /*001a*/ 	.short	(.L_7 - .L_6)
	.align		4
.L_6:
        /*001c*/ 	.word	index@(triton_poi_fused_add_cat_clone_relu_threshold_backward_32)
        /*0020*/ 	.word	0x00000000


	//----- nvinfo : EIATTR_MIN_STACK_SIZE
	.align		4
.L_7:
        /*0024*/ 	.byte	0x04, 0x12
        /*0026*/ 	.short	(.L_9 - .L_8)
	.align		4
.L_8:
        /*0028*/ 	.word	index@(triton_poi_fused_add_cat_clone_relu_threshold_backward_32)
        /*002c*/ 	.word	0x00000000
.L_9:


//--------------------- .nv.info.triton_poi_fused_add_cat_clone_relu_threshold_backward_32 --------------------------
	.section	.nv.info.triton_poi_fused_add_cat_clone_relu_threshold_backward_32,"",@"SHT_CUDA_INFO"
	.sectionflags	@""
	.align	4


	//----- nvinfo : EIATTR_CUDA_API_VERSION
	.align		4
        /*0000*/ 	.byte	0x04, 0x37
        /*0002*/ 	.short	(.L_11 - .L_10)
.L_10:
        /*0004*/ 	.word	0x0000007c


	//----- nvinfo : EIATTR_KPARAM_INFO
	.align		4
.L_11:
        /*0008*/ 	.byte	0x04, 0x17
        /*000a*/ 	.short	(.L_13 - .L_12)
.L_12:
        /*000c*/ 	.word	0x00000000
        /*0010*/ 	.short	0x000e
        /*0012*/ 	.short	0x006c
        /*0014*/ 	.byte	0x00, 0xf0, 0x11, 0x00


	//----- nvinfo : EIATTR_KPARAM_INFO
	.align		4
.L_13:
        /*0018*/ 	.byte	0x04, 0x17
        /*001a*/ 	.short	(.L_15 - .L_14)
.L_14:
        /*001c*/ 	.word	0x00000000
        /*0020*/ 	.short	0x000d
        /*0022*/ 	.short	0x0068
        /*0024*/ 	.byte	0x00, 0xf0, 0x11, 0x00


	//----- nvinfo : EIATTR_KPARAM_INFO
	.align		4
.L_15:
        /*0028*/ 	.byte	0x04, 0x17
        /*002a*/ 	.short	(.L_17 - .L_16)
.L_16:
        /*002c*/ 	.word	0x00000000
        /*0030*/ 	.short	0x000c
        /*0032*/ 	.short	0x0060
        /*0034*/ 	.byte	0x00, 0xf4, 0x21, 0x00


	//----- nvinfo : EIATTR_KPARAM_INFO
	.align		4
.L_17:
        /*0038*/ 	.byte	0x04, 0x17
        /*003a*/ 	.short	(.L_19 - .L_18)
.L_18:
        /*003c*/ 	.word	0x00000000
        /*0040*/ 	.short	0x000b
        /*0042*/ 	.short	0x0058
        /*0044*/ 	.byte	0x00, 0xf4, 0x21, 0x00


	//----- nvinfo : EIATTR_KPARAM_INFO
	.align		4
.L_19:
        /*0048*/ 	.byte	0x04, 0x17
        /*004a*/ 	.short	(.L_21 - .L_20)
.L_20:
        /*004c*/ 	.word	0x00000000
        /*0050*/ 	.short	0x000a
        /*0052*/ 	.short	0x0050
        /*0054*/ 	.byte	0x00, 0xf4, 0x21, 0x00


	//----- nvinfo : EIATTR_KPARAM_INFO
	.align		4
.L_21:
        /*0058*/ 	.byte	0x04, 0x17
        /*005a*/ 	.short	(.L_23 - .L_22)
.L_22:
        /*005c*/ 	.word	0x00000000
        /*0060*/ 	.short	0x0009
        /*0062*/ 	.short	0x0048
        /*0064*/ 	.byte	0x00, 0xf4, 0x21, 0x00


	//----- nvinfo : EIATTR_KPARAM_INFO
	.align		4
.L_23:
        /*0068*/ 	.byte	0x04, 0x17
        /*006a*/ 	.short	(.L_25 - .L_24)
.L_24:
        /*006c*/ 	.word	0x00000000
        /*0070*/ 	.short	0x0008
        /*0072*/ 	.short	0x0040
        /*0074*/ 	.byte	0x00, 0xf4, 0x21, 0x00


	//----- nvinfo : EIATTR_KPARAM_INFO
	.align		4
.L_25:
        /*0078*/ 	.byte	0x04, 0x17
        /*007a*/ 	.short	(.L_27 - .L_26)
.L_26:
        /*007c*/ 	.word	0x00000000
        /*0080*/ 	.short	0x0007
        /*0082*/ 	.short	0x0038
        /*0084*/ 	.byte	0x00, 0xf4, 0x21, 0x00


	//----- nvinfo : EIATTR_KPARAM_INFO
	.align		4
.L_27:
        /*0088*/ 	.byte	0x04, 0x17
        /*008a*/ 	.short	(.L_29 - .L_28)
.L_28:
        /*008c*/ 	.word	0x00000000
        /*0090*/ 	.short	0x0006
        /*0092*/ 	.short	0x0030
        /*0094*/ 	.byte	0x00, 0xf4, 0x21, 0x00


	//----- nvinfo : EIATTR_KPARAM_INFO
	.align		4
.L_29:
        /*0098*/ 	.byte	0x04, 0x17
        /*009a*/ 	.short	(.L_31 - .L_30)
.L_30:
        /*009c*/ 	.word	0x00000000
        /*00a0*/ 	.short	0x0005
        /*00a2*/ 	.short	0x0028
        /*00a4*/ 	.byte	0x00, 0xf4, 0x21, 0x00


	//----- nvinfo : EIATTR_KPARAM_INFO
	.align		4
.L_31:
        /*00a8*/ 	.byte	0x04, 0x17
        /*00aa*/ 	.short	(.L_33 - .L_32)
.L_32:
        /*00ac*/ 	.word	0x00000000
        /*00b0*/ 	.short	0x0004
        /*00b2*/ 	.short	0x0020
        /*00b4*/ 	.byte	0x00, 0xf4, 0x21, 0x00


	//----- nvinfo : EIATTR_KPARAM_INFO
	.align		4
.L_33:
        /*00b8*/ 	.byte	0x04, 0x17
        /*00ba*/ 	.short	(.L_35 - .L_34)
.L_34:
        /*00bc*/ 	.word	0x00000000
        /*00c0*/ 	.short	0x0003
        /*00c2*/ 	.short	0x0018
        /*00c4*/ 	.byte	0x00, 0xf4, 0x21, 0x00


	//----- nvinfo : EIATTR_KPARAM_INFO
	.align		4
.L_35:
        /*00c8*/ 	.byte	0x04, 0x17
        /*00ca*/ 	.short	(.L_37 - .L_36)
.L_36:
        /*00cc*/ 	.word	0x00000000
        /*00d0*/ 	.short	0x0002
        /*00d2*/ 	.short	0x0010
        /*00d4*/ 	.byte	0x00, 0xf4, 0x21, 0x00


	//----- nvinfo : EIATTR_KPARAM_INFO
	.align		4
.L_37:
        /*00d8*/ 	.byte	0x04, 0x17
        /*00da*/ 	.short	(.L_39 - .L_38)
.L_38:
        /*00dc*/ 	.word	0x00000000
        /*00e0*/ 	.short	0x0001
        /*00e2*/ 	.short	0x0008
        /*00e4*/ 	.byte	0x00, 0xf4, 0x21, 0x00


	//----- nvinfo : EIATTR_KPARAM_INFO
	.align		4
.L_39:
        /*00e8*/ 	.byte	0x04, 0x17
        /*00ea*/ 	.short	(.L_41 - .L_40)
.L_40:
        /*00ec*/ 	.word	0x00000000
        /*00f0*/ 	.short	0x0000
        /*00f2*/ 	.short	0x0000
        /*00f4*/ 	.byte	0x00, 0xf4, 0x21, 0x00


	//----- nvinfo : EIATTR_SPARSE_MMA_MASK
	.align		4
.L_41:
        /*00f8*/ 	.byte	0x03, 0x50
        /*00fa*/ 	.short	0x0000


	//----- nvinfo : EIATTR_MAXREG_COUNT
	.align		4
        /*00fc*/ 	.byte	0x03, 0x1b
        /*00fe*/ 	.short	0x00ff


	//----- nvinfo : EIATTR_EXIT_INSTR_OFFSETS
	.align		4
        /*0100*/ 	.byte	0x04, 0x1c
        /*0102*/ 	.short	(.L_43 - .L_42)


	//   ....[0]....
.L_42:
        /*0104*/ 	.word	0x00000e40


	//   ....[1]....
        /*0108*/ 	.word	0x00000e60


	//----- nvinfo : EIATTR_REQNTID
	.align		4
.L_43:
        /*010c*/ 	.byte	0x04, 0x10
        /*010e*/ 	.short	(.L_45 - .L_44)
.L_44:
        /*0110*/ 	.word	0x00000080
        /*0114*/ 	.word	0x00000001
        /*0118*/ 	.word	0x00000001


	//----- nvinfo : EIATTR_CBANK_PARAM_SIZE
	.align		4
.L_45:
        /*011c*/ 	.byte	0x03, 0x19
        /*011e*/ 	.short	0x0070


	//----- nvinfo : EIATTR_PARAM_CBANK
	.align		4
        /*0120*/ 	.byte	0x04, 0x0a
        /*0122*/ 	.short	(.L_47 - .L_46)
	.align		4
.L_46:
        /*0124*/ 	.word	index@(.nv.constant0.triton_poi_fused_add_cat_clone_relu_threshold_backward_32)
        /*0128*/ 	.short	0x0210
        /*012a*/ 	.short	0x0070


	//----- nvinfo : EIATTR_SW_WAR
	.align		4
.L_47:
        /*012c*/ 	.byte	0x04, 0x36
        /*012e*/ 	.short	(.L_49 - .L_48)
.L_48:
        /*0130*/ 	.word	0x00000008
.L_49:


//--------------------- .nv.callgraph             --------------------------
	.section	.nv.callgraph,"",@"SHT_CUDA_CALLGRAPH"
	.align	4
	.sectionentsize	8
	.align		4
        /*0000*/ 	.word	0x00000000
	.align		4
        /*0004*/ 	.word	0xffffffff
	.align		4
        /*0008*/ 	.word	0x00000000
	.align		4
        /*000c*/ 	.word	0xfffffffe
	.align		4
        /*0010*/ 	.word	0x00000000
	.align		4
        /*0014*/ 	.word	0xfffffffd
	.align		4
        /*0018*/ 	.word	0x00000000
	.align		4
        /*001c*/ 	.word	0xfffffffc


//--------------------- .nv.constant4             --------------------------
	.section	.nv.constant4,"a",@progbits
	.align	8
	.align		8
.nv.constant4:
        /*0000*/ 	.dword	_$_str
	.align		8
        /*0008*/ 	.dword	_$_str_$_2


//--------------------- .text.triton_poi_fused_add_cat_clone_relu_threshold_backward_32 --------------------------
	.section	.text.triton_poi_fused_add_cat_clone_relu_threshold_backward_32,"ax",@progbits
	.sectionflags	@"SHF_BARRIERS=1"
	.align	128
        .global         triton_poi_fused_add_cat_clone_relu_threshold_backward_32
        .type           triton_poi_fused_add_cat_clone_relu_threshold_backward_32,@function
        .size           triton_poi_fused_add_cat_clone_relu_threshold_backward_32,(.L_x_1 - triton_poi_fused_add_cat_clone_relu_threshold_backward_32)
        .other          triton_poi_fused_add_cat_clone_relu_threshold_backward_32,@"STO_CUDA_ENTRY STV_DEFAULT"
triton_poi_fused_add_cat_clone_relu_threshold_backward_32:
.text.triton_poi_fused_add_cat_clone_relu_threshold_backward_32:
[----:B------:R-:W0:Y:S01]  /*0000*/  LDC R1, c[0x0][0x28] ;  /* 0x00000a00ff017b82 */ /* 0x000e220000000800 */
[----:B------:R-:W1:Y:S07]  /*0010*/  S2R R6, SR_CTAID.Y ;  /* 0x0000000000067919 */ /* 0x000e6e0000002600 */
[----:B------:R-:W2:Y:S01]  /*0020*/  LDC.64 R12, c[0x0][0x260] ;  /* 0x00009800ff0c7b82 */ /* 0x000ea20000000a00 */
[----:B------:R-:W-:Y:S01]  /*0030*/  CS2R R20, SRZ ;  /* 0x0000000000147805 */ /* 0x000fe2000001ff00 */
[----:B------:R-:W-:Y:S01]  /*0040*/  ULDC.64 UR6, c[0x0][0x208] ;  /* 0x0000820000067ab9 */ /* 0x000fe20000000a00 */
[----:B------:R-:W3:Y:S01]  /*0050*/  S2R R2, SR_TID.X ;  /* 0x0000000000027919 */ /* 0x000ee20000002100 */
[----:B------:R-:W4:Y:S04]  /*0060*/  S2R R5, SR_CTAID.X ;  /* 0x0000000000057919 */ /* 0x000f280000002500 */
[----:B------:R-:W5:Y:S01]  /*0070*/  S2UR UR5, SR_CgaCtaId ;  /* 0x00000000000579c3 */ /* 0x000f620000008800 */
[----:B------:R-:W-:-:S07]  /*0080*/  UMOV UR4, 0x400 ;  /* 0x0000040000047882 */ /* 0x000fce0000000000 */
[----:B------:R-:W5:Y:S01]  /*0090*/  LDC.64 R8, c[0x0][0x220] ;  /* 0x00008800ff087b82 */ /* 0x000f620000000a00 */
[----:B------:R-:W-:-:S07]  /*00a0*/  CS2R R16, SRZ ;  /* 0x0000000000107805 */ /* 0x000fce000001ff00 */
[----:B------:R-:W5:Y:S01]  /*00b0*/  LDC.64 R24, c[0x0][0x230] ;  /* 0x00008c00ff187b82 */ /* 0x000f620000000a00 */
[----:B-1----:R-:W-:-:S07]  /*00c0*/  IMAD.SHL.U32 R0, R6, 0x100, RZ ;  /* 0x0000010006007824 */ /* 0x002fce00078e00ff */
[----:B------:R-:W1:Y:S01]  /*00d0*/  LDC.64 R28, c[0x0][0x228] ;  /* 0x00008a00ff1c7b82 */ /* 0x000e620000000a00 */
[----:B---3--:R-:W-:Y:S02]  /*00e0*/  LOP3.LUT R3, R2, 0x7f, RZ, 0xc0, !PT ;  /* 0x0000007f02037812 */ /* 0x008fe400078ec0ff */
[----:B----4-:R-:W-:Y:S02]  /*00f0*/  ISETP.GE.AND P0, PT, R5, 0x40, PT ;  /* 0x000000400500780c */ /* 0x010fe40003f06270 */
[----:B------:R-:W-:Y:S02]  /*0100*/  PRMT R22, R3, 0x6540, R6 ;  /* 0x0000654003167816 */ /* 0x000fe40000000006 */
[----:B------:R-:W-:Y:S02]  /*0110*/  LOP3.LUT R0, R0, 0x80, R3, 0xfe, !PT ;  /* 0x0000008000007812 */ /* 0x000fe400078efe03 */
[C---:B------:R-:W-:Y:S01]  /*0120*/  ISETP.LT.AND P2, PT, R22.reuse, 0x200, !P0 ;  /* 0x000002001600780c */ /* 0x040fe20004741270 */
[--C-:B------:R-:W-:Y:S01]  /*0130*/  IMAD R11, R22, 0x40, R5.reuse ;  /* 0x00000040160b7824 */ /* 0x100fe200078e0205 */
[C---:B------:R-:W-:Y:S01]  /*0140*/  ISETP.LT.AND P1, PT, R0.reuse, 0x200, !P0 ;  /* 0x000002000000780c */ /* 0x040fe20004721270 */
[----:B------:R-:W-:-:S02]  /*0150*/  IMAD R7, R0, 0x40, R5 ;  /* 0x0000004000077824 */ /* 0x000fc400078e0205 */
[----:B--2---:R-:W-:-:S04]  /*0160*/  IMAD.WIDE R10, R11, 0x4, R12 ;  /* 0x000000040b0a7825 */ /* 0x004fc800078e020c */
[----:B------:R-:W-:-:S04]  /*0170*/  IMAD.WIDE R12, R7, 0x4, R12 ;  /* 0x00000004070c7825 */ /* 0x000fc800078e020c */
[----:B------:R2:W3:Y:S04]  /*0180*/  @P2 LDG.E.EL R20, desc[UR6][R10.64] ;  /* 0x000000060a142981 */ /* 0x0004e8000c2e1900 */
[----:B------:R4:W3:Y:S01]  /*0190*/  @P1 LDG.E.EL R21, desc[UR6][R12.64] ;  /* 0x000000060c151981 */ /* 0x0008e2000c2e1900 */
[----:B------:R-:W-:Y:S01]  /*01a0*/  IMAD.SHL.U32 R7, R2, 0x2, RZ ;  /* 0x0000000202077824 */ /* 0x000fe200078e00ff */
[----:B-----5:R-:W-:-:S04]  /*01b0*/  UPRMT UR4, UR5, 0x654, UR4 ;  /* 0x0000065405047896 */ /* 0x020fc80008000004 */
[----:B------:R-:W-:Y:S02]  /*01c0*/  LOP3.LUT R7, R7, 0xfe, RZ, 0xc0, !PT ;  /* 0x000000fe07077812 */ /* 0x000fe400078ec0ff */
[----:B--2---:R-:W-:Y:S02]  /*01d0*/  LEA R11, R3, UR4, 0x2 ;  /* 0x00000004030b7c11 */ /* 0x004fe4000f8e10ff */
[----:B------:R-:W-:Y:S01]  /*01e0*/  PRMT R2, R7, 0x6540, R6 ;  /* 0x0000654007027816 */ /* 0x000fe20000000006 */
[----:B----4-:R-:W2:Y:S03]  /*01f0*/  LDC.64 R12, c[0x0][0x210] ;  /* 0x00008400ff0c7b82 */ /* 0x010ea60000000a00 */
[----:B------:R-:W-:Y:S02]  /*0200*/  SHF.R.S32.HI R15, RZ, 0x1f, R2 ;  /* 0x0000001fff0f7819 */ /* 0x000fe40000011402 */
[----:B------:R-:W-:-:S02]  /*0210*/  ISETP.LT.AND P0, PT, R2, 0x200, !P0 ;  /* 0x000002000200780c */ /* 0x000fc40004701270 */
[----:B------:R-:W-:-:S04]  /*0220*/  LEA.HI R4, R15, R2, RZ, 0x7 ;  /* 0x000000020f047211 */ /* 0x000fc800078f38ff */
[----:B------:R-:W-:-:S05]  /*0230*/  LOP3.LUT R15, R4, 0xffffff80, RZ, 0xc0, !PT ;  /* 0xffffff80040f7812 */ /* 0x000fca00078ec0ff */
[----:B------:R-:W-:Y:S02]  /*0240*/  IMAD.IADD R2, R2, 0x1, -R15 ;  /* 0x0000000102027824 */ /* 0x000fe400078e0a0f */
[----:B------:R-:W4:Y:S02]  /*0250*/  LDC.64 R14, c[0x0][0x218] ;  /* 0x00008600ff0e7b82 */ /* 0x000f240000000a00 */
[C---:B0-----:R-:W-:Y:S01]  /*0260*/  IMAD.WIDE R18, R2.reuse, 0x4, R8 ;  /* 0x0000000402127825 */ /* 0x041fe200078e0208 */
[----:B------:R-:W-:Y:S01]  /*0270*/  ISETP.LT.AND P4, PT, R2, 0x40, P0 ;  /* 0x000000400200780c */ /* 0x000fe20000781270 */
[----:B---3--:R-:W-:Y:S04]  /*0280*/  STS [R11], R20 ;  /* 0x000000140b007388 */ /* 0x008fe80000000800 */
[----:B------:R0:W-:Y:S01]  /*0290*/  STS [R11+0x200], R21 ;  /* 0x000200150b007388 */ /* 0x0001e20000000800 */
[----:B------:R-:W-:Y:S07]  /*02a0*/  BAR.SYNC.DEFER_BLOCKING 0x0 ;  /* 0x0000000000007b1d */ /* 0x000fee0000010000 */
[----:B------:R3:W5:Y:S01]  /*02b0*/  @P4 LDG.E.EL.64 R16, desc[UR6][R18.64] ;  /* 0x0000000612104981 */ /* 0x000762000c2e1b00 */
[----:B------:R-:W-:-:S02]  /*02c0*/  SHF.R.S32.HI R4, RZ, 0x7, R4 ;  /* 0x00000007ff047819 */ /* 0x000fc40000011404 */
[----:B0-----:R-:W-:Y:S01]  /*02d0*/  CS2R R10, SRZ ;  /* 0x00000000000a7805 */ /* 0x001fe2000001ff00 */
[----:B----4-:R-:W-:Y:S01]  /*02e0*/  IMAD.WIDE R14, R2, 0x4, R14 ;  /* 0x00000004020e7825 */ /* 0x010fe200078e020e */
[----:B------:R-:W-:-:S03]  /*02f0*/  CS2R R8, SRZ ;  /* 0x0000000000087805 */ /* 0x000fc6000001ff00 */
[----:B------:R-:W-:Y:S01]  /*0300*/  IMAD R23, R4, 0x40, R5 ;  /* 0x0000004004177824 */ /* 0x000fe200078e0205 */
[----:B------:R0:W4:Y:S01]  /*0310*/  @P4 LDG.E.EL.64 R10, desc[UR6][R14.64] ;  /* 0x000000060e0a4981 */ /* 0x000122000c2e1b00 */
[----:B---3--:R-:W3:Y:S02]  /*0320*/  LDC.64 R18, c[0x0][0x240] ;  /* 0x00009000ff127b82 */ /* 0x008ee40000000a00 */
[----:B------:R-:W-:Y:S02]  /*0330*/  IMAD.U32 R23, R23, 0x40, R2 ;  /* 0x0000004017177824 */ /* 0x000fe400078e0002 */
[----:B------:R-:W-:-:S04]  /*0340*/  IMAD.WIDE R24, R2, 0x4, R24 ;  /* 0x0000000402187825 */ /* 0x000fc800078e0218 */
[----:B--2---:R-:W-:Y:S01]  /*0350*/  IMAD.WIDE R20, R23, 0x4, R12 ;  /* 0x0000000417147825 */ /* 0x004fe200078e020c */
[----:B0-----:R-:W-:Y:S02]  /*0360*/  CS2R R14, SRZ ;  /* 0x00000000000e7805 */ /* 0x001fe4000001ff00 */
[----:B------:R-:W-:Y:S01]  /*0370*/  CS2R R12, SRZ ;  /* 0x00000000000c7805 */ /* 0x000fe2000001ff00 */
[----:B-1----:R-:W-:Y:S01]  /*0380*/  IMAD.WIDE R28, R2, 0x4, R28 ;  /* 0x00000004021c7825 */ /* 0x002fe200078e021c */
[----:B------:R0:W2:Y:S04]  /*0390*/  @P4 LDG.E.EL.64 R8, desc[UR6][R20.64] ;  /* 0x0000000614084981 */ /* 0x0000a8000c2e1b00 */
[----:B------:R1:W2:Y:S04]  /*03a0*/  @P4 LDG.E.EL.64 R14, desc[UR6][R24.64] ;  /* 0x00000006180e4981 */ /* 0x0002a8000c2e1b00 */
[----:B------:R3:W2:Y:S01]  /*03b0*/  @P4 LDG.E.EL.64 R12, desc[UR6][R28.64] ;  /* 0x000000061c0c4981 */ /* 0x0006a2000c2e1b00 */
[----:B0-----:R-:W0:Y:S01]  /*03c0*/  LDC.64 R20, c[0x0][0x238] ;  /* 0x00008e00ff147b82 */ /* 0x001e220000000a00 */
[----:B-1----:R-:W-:-:S02]  /*03d0*/  IMAD.MOV.U32 R25, RZ, RZ, 0x3e800000 ;  /* 0x3e800000ff197424 */ /* 0x002fc400078e00ff */
[C---:B---3--:R-:W-:Y:S01]  /*03e0*/  IMAD.WIDE R28, R2.reuse, 0x4, R18 ;  /* 0x00000004021c7825 */ /* 0x048fe200078e0212 */
[----:B------:R-:W-:-:S03]  /*03f0*/  ISETP.GT.AND P3, PT, R2, 0x3f, P0 ;  /* 0x0000003f0200780c */ /* 0x000fc60000764270 */
[----:B------:R-:W-:-:S04]  /*0400*/  VIADD R19, R23, 0xffffffc0 ;  /* 0xffffffc017137836 */ /* 0x000fc80000000000 */
[----:B0-----:R-:W-:Y:S01]  /*0410*/  IMAD.WIDE R20, R19, 0x4, R20 ;  /* 0x0000000413147825 */ /* 0x001fe200078e0214 */
[----:B------:R-:W-:-:S06]  /*0420*/  CS2R R18, SRZ ;  /* 0x0000000000127805 */ /* 0x000fcc000001ff00 */
[----:B------:R-:W3:Y:S01]  /*0430*/  @P3 LDG.E.EL.64 R18, desc[UR6][R20.64] ;  /* 0x0000000614123981 */ /* 0x000ee2000c2e1b00 */
[----:B-----5:R-:W-:-:S05]  /*0440*/  SEL R16, R16, RZ, P4 ;  /* 0x000000ff10107207 */ /* 0x020fca0002000000 */
[----:B------:R-:W-:Y:S01]  /*0450*/  FADD R16, R16, 9.9999997473787516356e-06 ;  /* 0x3727c5ac10107421 */ /* 0x000fe20000000000 */
[----:B------:R-:W-:-:S03]  /*0460*/  SEL R17, R17, RZ, P4 ;  /* 0x000000ff11117207 */ /* 0x000fc60002000000 */
[----:B------:R-:W0:Y:S02]  /*0470*/  MUFU.SQRT R27, R16 ;  /* 0x00000010001b7308 */ /* 0x000e240000002000 */
[----:B------:R-:W-:-:S06]  /*0480*/  FADD R26, R17, 9.9999997473787516356e-06 ;  /* 0x3727c5ac111a7421 */ /* 0x000fcc0000000000 */
[----:B------:R-:W1:Y:S01]  /*0490*/  MUFU.SQRT R26, R26 ;  /* 0x0000001a001a7308 */ /* 0x000e620000002000 */
[C---:B0-----:R-:W-:Y:S02]  /*04a0*/  FSETP.GT.AND P6, PT, R27.reuse, 8.50705917302346158658e+37, PT ;  /* 0x7e8000001b00780b */ /* 0x041fe40003fc4000 */
[----:B------:R-:W-:Y:S02]  /*04b0*/  FSETP.GEU.AND P5, PT, R27, 1.175494350822287508e-38, PT ;  /* 0x008000001b00780b */ /* 0x000fe40003fae000 */
[----:B------:R-:W-:Y:S02]  /*04c0*/  FSEL R23, R25, 1, P6 ;  /* 0x3f80000019177808 */ /* 0x000fe40003000000 */
[----:B------:R-:W-:-:S06]  /*04d0*/  CS2R R16, SRZ ;  /* 0x0000000000107805 */ /* 0x000fcc000001ff00 */
[----:B------:R0:W5:Y:S01]  /*04e0*/  @P3 LDG.E.EL.64 R16, desc[UR6][R28.64+-0x100] ;  /* 0xffff00061c103981 */ /* 0x000162000c2e1b00 */
[----:B------:R-:W-:Y:S01]  /*04f0*/  @P6 FMUL R27, R27, 0.25 ;  /* 0x3e8000001b1b6820 */ /* 0x000fe20000400000 */
[C---:B-1----:R-:W-:Y:S01]  /*0500*/  FSETP.GT.AND P6, PT, R26.reuse, 8.50705917302346158658e+37, PT ;  /* 0x7e8000001a00780b */ /* 0x042fe20003fc4000 */
[----:B------:R-:W-:Y:S02]  /*0510*/  @!P5 FMUL R23, R23, 16777216 ;  /* 0x4b8000001717d820 */ /* 0x000fe40000400000 */
[----:B------:R-:W-:Y:S01]  /*0520*/  @!P5 FMUL R27, R27, 16777216 ;  /* 0x4b8000001b1bd820 */ /* 0x000fe20000400000 */
[C---:B------:R-:W-:Y:S01]  /*0530*/  FSETP.GEU.AND P5, PT, R26.reuse, 1.175494350822287508e-38, PT ;  /* 0x008000001a00780b */ /* 0x040fe20003fae000 */
[----:B0-----:R-:W0:Y:S08]  /*0540*/  LDC.64 R28, c[0x0][0x248] ;  /* 0x00009200ff1c7b82 */ /* 0x001e300000000a00 */
[----:B------:R-:W-:-:S04]  /*0550*/  @P6 FMUL R26, R26, 0.25 ;  /* 0x3e8000001a1a6820 */ /* 0x000fc80000400000 */
[----:B------:R-:W-:-:S04]  /*0560*/  @!P5 FMUL R26, R26, 16777216 ;  /* 0x4b8000001a1ad820 */ /* 0x000fc80000400000 */
[----:B------:R-:W1:Y:S01]  /*0570*/  MUFU.RCP R24, R26 ;  /* 0x0000001a00187308 */ /* 0x000e620000001000 */
[----:B------:R-:W-:-:S05]  /*0580*/  FSEL R21, R25, 1, P6 ;  /* 0x3f80000019157808 */ /* 0x000fca0003000000 */
[----:B------:R-:W-:Y:S01]  /*0590*/  @!P5 FMUL R21, R21, 16777216 ;  /* 0x4b8000001515d820 */ /* 0x000fe20000400000 */
[----:B0-----:R-:W-:-:S04]  /*05a0*/  IMAD.WIDE R28, R2, 0x4, R28 ;  /* 0x00000004021c7825 */ /* 0x001fc800078e021c */
[----:B-1----:R-:W-:Y:S01]  /*05b0*/  FMUL R24, R24, R21 ;  /* 0x0000001518187220 */ /* 0x002fe20000400000 */
[----:B------:R-:W-:-:S06]  /*05c0*/  CS2R R20, SRZ ;  /* 0x0000000000147805 */ /* 0x000fcc000001ff00 */
[----:B------:R0:W5:Y:S01]  /*05d0*/  @P3 LDG.E.EL.64 R20, desc[UR6][R28.64+-0x100] ;  /* 0xffff00061c143981 */ /* 0x000162000c2e1b00 */
[----:B------:R-:W1:Y:S01]  /*05e0*/  MUFU.RCP R27, R27 ;  /* 0x0000001b001b7308 */ /* 0x000e620000001000 */
[----:B----4-:R-:W-:Y:S02]  /*05f0*/  SEL R11, R11, RZ, P4 ;  /* 0x000000ff0b0b7207 */ /* 0x010fe40002000000 */
[----:B--2---:R-:W-:Y:S01]  /*0600*/  SEL R9, R9, RZ, P4 ;  /* 0x000000ff09097207 */ /* 0x004fe20002000000 */
[----:B0-----:R-:W0:Y:S01]  /*0610*/  LDC.64 R28, c[0x0][0x258] ;  /* 0x00009600ff1c7b82 */ /* 0x001e220000000a00 */
[----:B-1----:R-:W-:-:S03]  /*0620*/  FMUL R23, R27, R23 ;  /* 0x000000171b177220 */ /* 0x002fc60000400000 */
[----:B------:R-:W-:Y:S01]  /*0630*/  FADD R9, R9, -R11 ;  /* 0x8000000b09097221 */ /* 0x000fe20000000000 */
[----:B------:R-:W-:Y:S02]  /*0640*/  SEL R11, R10, RZ, P4 ;  /* 0x000000ff0a0b7207 */ /* 0x000fe40002000000 */
[----:B---3--:R-:W-:Y:S02]  /*0650*/  SEL R10, R19, RZ, P3 ;  /* 0x000000ff130a7207 */ /* 0x008fe40001800000 */
[----:B------:R-:W-:Y:S02]  /*0660*/  SEL R19, R18, RZ, P3 ;  /* 0x000000ff12137207 */ /* 0x000fe40001800000 */
[----:B------:R-:W-:-:S05]  /*0670*/  SEL R8, R8, RZ, P4 ;  /* 0x000000ff08087207 */ /* 0x000fca0002000000 */
[----:B------:R-:W-:Y:S01]  /*0680*/  FADD R8, R8, -R11 ;  /* 0x8000000b08087221 */ /* 0x000fe20000000000 */
[----:B0-----:R-:W-:Y:S01]  /*0690*/  IMAD.WIDE R28, R2, 0x4, R28 ;  /* 0x00000004021c7825 */ /* 0x001fe200078e021c */
[----:B-----5:R-:W-:Y:S02]  /*06a0*/  SEL R17, R17, RZ, P3 ;  /* 0x000000ff11117207 */ /* 0x020fe40001800000 */
[----:B------:R-:W-:-:S05]  /*06b0*/  SEL R20, R20, RZ, P3 ;  /* 0x000000ff14147207 */ /* 0x000fca0001800000 */
[----:B------:R-:W-:-:S06]  /*06c0*/  FADD R26, R20, 9.9999997473787516356e-06 ;  /* 0x3727c5ac141a7421 */ /* 0x000fcc0000000000 */
[----:B------:R-:W0:Y:S01]  /*06d0*/  MUFU.SQRT R26, R26 ;  /* 0x0000001a001a7308 */ /* 0x000e220000002000 */
[----:B------:R-:W-:-:S05]  /*06e0*/  SEL R21, R21, RZ, P3 ;  /* 0x000000ff15157207 */ /* 0x000fca0001800000 */
[----:B------:R-:W-:Y:S02]  /*06f0*/  FADD R27, R21, 9.9999997473787516356e-06 ;  /* 0x3727c5ac151b7421 */ /* 0x000fe40000000000 */
[----:B------:R-:W1:Y:S01]  /*0700*/  LDC.64 R20, c[0x0][0x250] ;  /* 0x00009400ff147b82 */ /* 0x000e620000000a00 */
[C---:B0-----:R-:W-:Y:S02]  /*0710*/  FSETP.GT.AND P6, PT, R26.reuse, 8.50705917302346158658e+37, PT ;  /* 0x7e8000001a00780b */ /* 0x041fe40003fc4000 */
[----:B------:R-:W-:Y:S01]  /*0720*/  FSETP.GEU.AND P5, PT, R26, 1.175494350822287508e-38, PT ;  /* 0x008000001a00780b */ /* 0x000fe20003fae000 */
[----:B------:R-:W0:Y:S01]  /*0730*/  MUFU.SQRT R27, R27 ;  /* 0x0000001b001b7308 */ /* 0x000e220000002000 */
[----:B------:R-:W-:Y:S01]  /*0740*/  FADD R18, R10, -R17 ;  /* 0x800000110a127221 */ /* 0x000fe20000000000 */
[----:B------:R-:W-:-:S08]  /*0750*/  SEL R16, R16, RZ, P3 ;  /* 0x000000ff10107207 */ /* 0x000fd00001800000 */
[----:B------:R-:W-:-:S04]  /*0760*/  @P6 FMUL R26, R26, 0.25 ;  /* 0x3e8000001a1a6820 */ /* 0x000fc80000400000 */
[----:B------:R-:W-:-:S04]  /*0770*/  @!P5 FMUL R26, R26, 16777216 ;  /* 0x4b8000001a1ad820 */ /* 0x000fc80000400000 */
[----:B------:R-:W2:Y:S01]  /*0780*/  MUFU.RCP R17, R26 ;  /* 0x0000001a00117308 */ /* 0x000ea20000001000 */
[----:B------:R-:W-:Y:S01]  /*0790*/  FADD R19, R19, -R16 ;  /* 0x8000001013137221 */ /* 0x000fe20000000000 */
[----:B------:R-:W-:Y:S02]  /*07a0*/  FSEL R16, R25, 1, P6 ;  /* 0x3f80000019107808 */ /* 0x000fe40003000000 */
[----:B------:R-:W-:Y:S01]  /*07b0*/  CS2R R10, SRZ ;  /* 0x00000000000a7805 */ /* 0x000fe2000001ff00 */
[----:B-1----:R-:W-:Y:S01]  /*07c0*/  IMAD.WIDE R20, R2, 0x4, R20 ;  /* 0x0000000402147825 */ /* 0x002fe200078e0214 */
[----:B0-----:R-:W-:-:S03]  /*07d0*/  FSETP.GT.AND P6, PT, R27, 8.50705917302346158658e+37, PT ;  /* 0x7e8000001b00780b */ /* 0x001fc60003fc4000 */
[----:B------:R-:W-:Y:S01]  /*07e0*/  @!P5 FMUL R16, R16, 16777216 ;  /* 0x4b8000001010d820 */ /* 0x000fe20000400000 */
[----:B------:R0:W3:Y:S02]  /*07f0*/  @P3 LDG.E.EL.64 R10, desc[UR6][R20.64+-0x100] ;  /* 0xffff0006140a3981 */ /* 0x0000e4000c2e1b00 */
[----:B0-----:R-:W-:Y:S01]  /*0800*/  FSEL R20, R25, 1, P6 ;  /* 0x3f80000019147808 */ /* 0x001fe20003000000 */
[----:B--2---:R-:W-:Y:S01]  /*0810*/  FMUL R25, R17, R16 ;  /* 0x0000001011197220 */ /* 0x004fe20000400000 */
[----:B------:R-:W-:-:S06]  /*0820*/  CS2R R16, SRZ ;  /* 0x0000000000107805 */ /* 0x000fcc000001ff00 */
[----:B------:R0:W2:Y:S01]  /*0830*/  @P3 LDG.E.EL.64 R16, desc[UR6][R28.64+-0x100] ;  /* 0xffff00061c103981 */ /* 0x0000a2000c2e1b00 */
[C---:B------:R-:W-:Y:S01]  /*0840*/  FSETP.GEU.AND P5, PT, R27.reuse, 1.175494350822287508e-38, PT ;  /* 0x008000001b00780b */ /* 0x040fe20003fae000 */
[----:B------:R-:W-:Y:S01]  /*0850*/  @P6 FMUL R27, R27, 0.25 ;  /* 0x3e8000001b1b6820 */ /* 0x000fe20000400000 */
[----:B------:R-:W-:-:S11]  /*0860*/  SHF.R.S32.HI R21, RZ, 0x1f, R0 ;  /* 0x0000001fff157819 */ /* 0x000fd60000011400 */
[----:B------:R-:W-:-:S06]  /*0870*/  @!P5 FMUL R27, R27, 16777216 ;  /* 0x4b8000001b1bd820 */ /* 0x000fcc0000400000 */
[----:B------:R-:W1:Y:S01]  /*0880*/  MUFU.RCP R27, R27 ;  /* 0x0000001b001b7308 */ /* 0x000e620000001000 */
[----:B------:R-:W-:Y:S01]  /*0890*/  LEA.HI R21, R21, R0, RZ, 0x6 ;  /* 0x0000000015157211 */ /* 0x000fe200078f30ff */
[----:B------:R-:W-:-:S03]  /*08a0*/  @!P5 FMUL R20, R20, 16777216 ;  /* 0x4b8000001414d820 */ /* 0x000fc60000400000 */
[----:B------:R-:W-:Y:S01]  /*08b0*/  SHF.R.S32.HI R26, RZ, 0x6, R21 ;  /* 0x00000006ff1a7819 */ /* 0x000fe20000011415 */
[----:B-1----:R-:W-:-:S03]  /*08c0*/  FMUL R27, R27, R20 ;  /* 0x000000141b1b7220 */ /* 0x002fc60000400000 */
[----:B------:R-:W-:-:S04]  /*08d0*/  LEA.HI R20, R21, R26, RZ, 0x1 ;  /* 0x0000001a15147211 */ /* 0x000fc800078f08ff */
[----:B------:R-:W-:-:S05]  /*08e0*/  LOP3.LUT R20, R20, 0x3fffffe, RZ, 0xc0, !PT ;  /* 0x03fffffe14147812 */ /* 0x000fca00078ec0ff */
[----:B------:R-:W-:Y:S01]  /*08f0*/  IMAD.IADD R26, R26, 0x1, -R20 ;  /* 0x000000011a1a7824 */ /* 0x000fe200078e0a14 */
[----:B------:R-:W-:-:S04]  /*0900*/  SHF.R.S32.HI R20, RZ, 0x1f, R22 ;  /* 0x0000001fff147819 */ /* 0x000fc80000011416 */
[----:B------:R-:W-:-:S04]  /*0910*/  LEA.HI R20, R20, R22, RZ, 0x6 ;  /* 0x0000001614147211 */ /* 0x000fc800078f30ff */
[----:B0-----:R-:W-:-:S04]  /*0920*/  SHF.R.S32.HI R29, RZ, 0x6, R20 ;  /* 0x00000006ff1d7819 */ /* 0x001fc80000011414 */
[----:B------:R-:W-:-:S04]  /*0930*/  LEA.HI R28, R20, R29, RZ, 0x1 ;  /* 0x0000001d141c7211 */ /* 0x000fc800078f08ff */
[----:B------:R-:W-:-:S05]  /*0940*/  LOP3.LUT R28, R28, 0x3fffffe, RZ, 0xc0, !PT ;  /* 0x03fffffe1c1c7812 */ /* 0x000fca00078ec0ff */
[----:B------:R-:W-:Y:S01]  /*0950*/  IMAD.IADD R28, R29, 0x1, -R28 ;  /* 0x000000011d1c7824 */ /* 0x000fe200078e0a1c */
[----:B------:R-:W-:Y:S02]  /*0960*/  SHF.R.S32.HI R29, RZ, 0x17, R6 ;  /* 0x00000017ff1d7819 */ /* 0x000fe40000011406 */
[----:B------:R-:W-:Y:S02]  /*0970*/  LOP3.LUT R6, R21, 0x1ffffc0, RZ, 0xc0, !PT ;  /* 0x01ffffc015067812 */ /* 0x000fe400078ec0ff */
[----:B------:R-:W-:Y:S02]  /*0980*/  SGXT R21, R29, 0x1 ;  /* 0x000000011d15781a */ /* 0x000fe40000000200 */
[----:B------:R-:W-:Y:S01]  /*0990*/  LOP3.LUT R29, R20, 0x1ffffc0, RZ, 0xc0, !PT ;  /* 0x01ffffc0141d7812 */ /* 0x000fe200078ec0ff */
[----:B------:R-:W-:Y:S01]  /*09a0*/  IMAD.IADD R6, R0, 0x1, -R6 ;  /* 0x0000000100067824 */ /* 0x000fe200078e0a06 */
[C---:B------:R-:W-:Y:S02]  /*09b0*/  LEA.HI R0, R21.reuse, R0, RZ, 0x7 ;  /* 0x0000000015007211 */ /* 0x040fe400078f38ff */
[----:B------:R-:W-:-:S02]  /*09c0*/  LEA.HI R21, R21, R22, RZ, 0x7 ;  /* 0x0000001615157211 */ /* 0x000fc400078f38ff */
[----:B------:R-:W-:Y:S01]  /*09d0*/  LEA R20, R7, UR4, 0x2 ;  /* 0x0000000407147c11 */ /* 0x000fe2000f8e10ff */
[----:B------:R-:W-:Y:S01]  /*09e0*/  FMUL R8, R23, R8 ;  /* 0x0000000817087220 */ /* 0x000fe20000400000 */
[----:B------:R-:W-:Y:S01]  /*09f0*/  SEL R23, R12, RZ, P4 ;  /* 0x000000ff0c177207 */ /* 0x000fe20002000000 */
[----:B------:R-:W-:-:S03]  /*0a00*/  IMAD.SHL.U32 R12, R21, 0x40, RZ ;  /* 0x00000040150c7824 */ /* 0x000fc600078e00ff */
[----:B------:R-:W0:Y:S01]  /*0a10*/  LDS.64 R20, [R20] ;  /* 0x0000000014147984 */ /* 0x000e220000000a00 */
[----:B------:R-:W-:Y:S01]  /*0a20*/  SEL R14, R14, RZ, P4 ;  /* 0x000000ff0e0e7207 */ /* 0x000fe20002000000 */
[----:B------:R-:W-:Y:S01]  /*0a30*/  IMAD.IADD R29, R22, 0x1, -R29 ;  /* 0x00000001161d7824 */ /* 0x000fe200078e0a1d */
[----:B------:R-:W-:-:S03]  /*0a40*/  LOP3.LUT R12, R12, 0xffffe000, RZ, 0xc0, !PT ;  /* 0xffffe0000c0c7812 */ /* 0x000fc600078ec0ff */
[----:B------:R-:W-:Y:S01]  /*0a50*/  FFMA R8, R23, R8, R14 ;  /* 0x0000000817087223 */ /* 0x000fe2000000000e */
[----:B------:R-:W-:Y:S01]  /*0a60*/  IMAD R23, R29, 0x80, R5 ;  /* 0x000000801d177824 */ /* 0x000fe200078e0205 */
[----:B------:R-:W-:-:S03]  /*0a70*/  SEL R13, R13, RZ, P4 ;  /* 0x000000ff0d0d7207 */ /* 0x000fc60002000000 */
[----:B------:R-:W-:Y:S01]  /*0a80*/  IMAD.IADD R23, R12, 0x1, R23 ;  /* 0x000000010c177824 */ /* 0x000fe200078e0217 */
[----:B------:R-:W-:Y:S01]  /*0a90*/  SEL R12, R15, RZ, P4 ;  /* 0x000000ff0f0c7207 */ /* 0x000fe20002000000 */
[----:B------:R-:W-:Y:S01]  /*0aa0*/  FMUL R24, R24, R9 ;  /* 0x0000000918187220 */ /* 0x000fe20000400000 */
[----:B------:R-:W-:Y:S01]  /*0ab0*/  FMUL R19, R19, R25 ;  /* 0x0000001913137220 */ /* 0x000fe20000400000 */
[----:B------:R-:W-:Y:S01]  /*0ac0*/  FMUL R18, R18, R27 ;  /* 0x0000001b12127220 */ /* 0x000fe20000400000 */
[----:B------:R-:W-:Y:S01]  /*0ad0*/  FSETP.GEU.AND P6, PT, R8, RZ, PT ;  /* 0x000000ff0800720b */ /* 0x000fe20003fce000 */
[----:B------:R-:W-:Y:S01]  /*0ae0*/  FFMA R24, R13, R24, R12 ;  /* 0x000000180d187223 */ /* 0x000fe2000000000c */
[----:B------:R-:W1:Y:S04]  /*0af0*/  S2R R9, SR_TID.X ;  /* 0x0000000000097919 */ /* 0x000e680000002100 */
[----:B------:R-:W-:-:S04]  /*0b00*/  FSETP.GEU.AND P5, PT, R24, RZ, PT ;  /* 0x000000ff1800720b */ /* 0x000fc80003fae000 */
[----:B------:R-:W-:Y:S02]  /*0b10*/  FSEL R24, R24, RZ, P5 ;  /* 0x000000ff18187208 */ /* 0x000fe40002800000 */
[----:B------:R-:W-:Y:S02]  /*0b20*/  LOP3.LUT R3, R3, 0x80, RZ, 0xfc, !PT ;  /* 0x0000008003037812 */ /* 0x000fe400078efcff */
[----:B-1----:R-:W-:-:S04]  /*0b30*/  LOP3.LUT R9, R9, 0x7f, RZ, 0xc0, !PT ;  /* 0x0000007f09097812 */ /* 0x002fc800078ec0ff */
[----:B------:R-:W-:Y:S01]  /*0b40*/  LEA R12, R9, UR4, 0x3 ;  /* 0x00000004090c7c11 */ /* 0x000fe2000f8e18ff */
[----:B------:R-:W-:-:S05]  /*0b50*/  IMAD.SHL.U32 R0, R0, 0x40, RZ ;  /* 0x0000004000007824 */ /* 0x000fca00078e00ff */
[----:B------:R-:W-:Y:S01]  /*0b60*/  LOP3.LUT R0, R0, 0xffffe000, RZ, 0xc0, !PT ;  /* 0xffffe00000007812 */ /* 0x000fe200078ec0ff */
[----:B------:R-:W-:-:S04]  /*0b70*/  IMAD R13, R5, 0x80, R2 ;  /* 0x00000080050d7824 */ /* 0x000fc800078e0202 */
[----:B------:R-:W-:Y:S01]  /*0b80*/  IMAD R13, R4, 0x2000, R13 ;  /* 0x00002000040d7824 */ /* 0x000fe200078e020d */
[----:B---3--:R-:W-:Y:S02]  /*0b90*/  SEL R15, R10, RZ, P3 ;  /* 0x000000ff0a0f7207 */ /* 0x008fe40001800000 */
[----:B------:R-:W-:Y:S02]  /*0ba0*/  SEL R10, R11, RZ, P3 ;  /* 0x000000ff0b0a7207 */ /* 0x000fe40001800000 */
[----:B------:R-:W-:Y:S02]  /*0bb0*/  FSEL R11, R8, RZ, P6 ;  /* 0x000000ff080b7208 */ /* 0x000fe40003000000 */
[----:B------:R-:W1:Y:S01]  /*0bc0*/  LDC.64 R8, c[0x0][0x268] ;  /* 0x00009a00ff087b82 */ /* 0x000e620000000a00 */
[----:B--2---:R-:W-:Y:S02]  /*0bd0*/  SEL R16, R16, RZ, P3 ;  /* 0x000000ff10107207 */ /* 0x004fe40001800000 */
[----:B------:R-:W-:-:S05]  /*0be0*/  SEL R17, R17, RZ, P3 ;  /* 0x000000ff11117207 */ /* 0x000fca0001800000 */
[----:B------:R-:W-:Y:S01]  /*0bf0*/  BAR.SYNC.DEFER_BLOCKING 0x0 ;  /* 0x0000000000007b1d */ /* 0x000fe20000010000 */
[----:B------:R-:W-:Y:S01]  /*0c00*/  ISETP.GE.AND P3, PT, R2, 0x40, PT ;  /* 0x000000400200780c */ /* 0x000fe20003f66270 */
[----:B------:R-:W-:Y:S01]  /*0c10*/  FFMA R16, R15, R19, R16 ;  /* 0x000000130f107223 */ /* 0x000fe20000000010 */
[----:B------:R-:W-:-:S04]  /*0c20*/  FFMA R17, R10, R18, R17 ;  /* 0x000000120a117223 */ /* 0x000fc80000000011 */
[----:B------:R-:W-:Y:S02]  /*0c30*/  FSETP.GEU.AND P4, PT, R16, RZ, PT ;  /* 0x000000ff1000720b */ /* 0x000fe40003f8e000 */
[----:B------:R-:W-:-:S05]  /*0c40*/  FSETP.GEU.AND P6, PT, R17, RZ, PT ;  /* 0x000000ff1100720b */ /* 0x000fca0003fce000 */
[----:B------:R-:W-:Y:S02]  /*0c50*/  @P3 FSEL R11, R16, RZ, P4 ;  /* 0x000000ff100b3208 */ /* 0x000fe40002000000 */
[----:B------:R-:W-:Y:S02]  /*0c60*/  @P3 FSEL R24, R17, RZ, P6 ;  /* 0x000000ff11183208 */ /* 0x000fe40003000000 */
[C---:B0-----:R-:W-:Y:S01]  /*0c70*/  FSETP.GEU.AND P3, PT, R20.reuse, -R11, PT ;  /* 0x8000000b1400720b */ /* 0x041fe20003f6e000 */
[----:B------:R-:W-:Y:S01]  /*0c80*/  FADD R11, R20, R11 ;  /* 0x0000000b140b7221 */ /* 0x000fe20000000000 */
[C---:B------:R-:W-:Y:S01]  /*0c90*/  FSETP.GEU.AND P4, PT, R21.reuse, -R24, PT ;  /* 0x800000181500720b */ /* 0x040fe20003f8e000 */
[----:B------:R-:W-:Y:S01]  /*0ca0*/  FADD R21, R21, R24 ;  /* 0x0000001815157221 */ /* 0x000fe20000000000 */
[----:B------:R-:W-:Y:S02]  /*0cb0*/  LEA R10, R7, UR4, 0x3 ;  /* 0x00000004070a7c11 */ /* 0x000fe4000f8e18ff */
[----:B------:R-:W-:-:S02]  /*0cc0*/  FSEL R15, R11, RZ, P3 ;  /* 0x000000ff0b0f7208 */ /* 0x000fc40001800000 */
[----:B------:R-:W-:-:S03]  /*0cd0*/  FSEL R21, R21, RZ, P4 ;  /* 0x000000ff15157208 */ /* 0x000fc60002000000 */
[----:B------:R0:W-:Y:S04]  /*0ce0*/  STS [R10], R15 ;  /* 0x0000000f0a007388 */ /* 0x0001e80000000800 */
[----:B------:R2:W-:Y:S01]  /*0cf0*/  STS [R10+0x8], R21 ;  /* 0x000008150a007388 */ /* 0x0005e20000000800 */
[----:B------:R-:W-:Y:S01]  /*0d00*/  LEA R7, R3, UR4, 0x3 ;  /* 0x0000000403077c11 */ /* 0x000fe2000f8e18ff */
[----:B------:R-:W-:Y:S01]  /*0d10*/  IMAD R11, R6, 0x80, R5 ;  /* 0x00000080060b7824 */ /* 0x000fe200078e0205 */
[----:B------:R-:W-:Y:S01]  /*0d20*/  BAR.SYNC.DEFER_BLOCKING 0x0 ;  /* 0x0000000000007b1d */ /* 0x000fe20000010000 */
[----:B------:R-:W-:Y:S02]  /*0d30*/  FSETP.GTU.AND P3, PT, R21, RZ, PT ;  /* 0x000000ff1500720b */ /* 0x000fe40003f6c000 */
[----:B------:R-:W-:-:S03]  /*0d40*/  FSETP.GTU.AND P4, PT, R15, RZ, PT ;  /* 0x000000ff0f00720b */ /* 0x000fc60003f8c000 */
[----:B------:R-:W-:Y:S01]  /*0d50*/  ULDC.64 UR4, c[0x0][0x270] ;  /* 0x00009c0000047ab9 */ /* 0x000fe20000000a00 */
[----:B------:R-:W3:Y:S04]  /*0d60*/  LDS R3, [R12] ;  /* 0x000000000c037984 */ /* 0x000ee80000000800 */
[----:B------:R-:W4:Y:S01]  /*0d70*/  LDS R7, [R7] ;  /* 0x0000000007077984 */ /* 0x000f220000000800 */
[----:B------:R-:W-:Y:S02]  /*0d80*/  IMAD.IADD R11, R0, 0x1, R11 ;  /* 0x00000001000b7824 */ /* 0x000fe400078e020b */
[----:B------:R-:W-:Y:S02]  /*0d90*/  IMAD R5, R28, 0x40, R23 ;  /* 0x000000401c057824 */ /* 0x000fe400078e0217 */
[----:B------:R-:W-:Y:S01]  /*0da0*/  IMAD R11, R26, 0x40, R11 ;  /* 0x000000401a0b7824 */ /* 0x000fe200078e020b */
[----:B0-----:R-:W-:Y:S01]  /*0db0*/  SEL R15, RZ, 0x100, P3 ;  /* 0x00000100ff0f7807 */ /* 0x001fe20001800000 */
[----:B-1----:R-:W-:Y:S01]  /*0dc0*/  IMAD.WIDE R4, R5, 0x4, R8 ;  /* 0x0000000405047825 */ /* 0x002fe200078e0208 */
[----:B--2---:R-:W-:-:S03]  /*0dd0*/  IADD3 R10, P3, R13, UR4, RZ ;  /* 0x000000040d0a7c10 */ /* 0x004fc6000ff7e0ff */
[----:B------:R-:W-:Y:S01]  /*0de0*/  IMAD.WIDE R8, R11, 0x4, R8 ;  /* 0x000000040b087825 */ /* 0x000fe200078e0208 */
[----:B------:R-:W-:Y:S02]  /*0df0*/  SEL R0, RZ, 0x1, P4 ;  /* 0x00000001ff007807 */ /* 0x000fe40002000000 */
[----:B------:R-:W-:-:S03]  /*0e00*/  LEA.HI.X.SX32 R11, R13, UR5, 0x1, P3 ;  /* 0x000000050d0b7c11 */ /* 0x000fc600098f0eff */
[----:B------:R-:W-:Y:S01]  /*0e10*/  IMAD.IADD R15, R0, 0x1, R15 ;  /* 0x00000001000f7824 */ /* 0x000fe200078e020f */
[----:B---3--:R0:W-:Y:S04]  /*0e20*/  @P2 STG.E desc[UR6][R4.64], R3 ;  /* 0x0000000304002986 */ /* 0x0081e8000c101906 */
[----:B----4-:R0:W-:Y:S02]  /*0e30*/  @P1 STG.E desc[UR6][R8.64], R7 ;  /* 0x0000000708001986 */ /* 0x0101e4000c101906 */
[----:B0-----:R-:W-:Y:S05]  /*0e40*/  @!P0 EXIT ;  /* 0x000000000000894d */ /* 0x001fea0003800000 */
[----:B------:R-:W-:Y:S01]  /*0e50*/  STG.E.U16 desc[UR6][R10.64], R15 ;  /* 0x0000000f0a007986 */ /* 0x000fe2000c101506 */
[----:B------:R-:W-:Y:S05]  /*0e60*/  EXIT ;  /* 0x000000000000794d */ /* 0x000fea0003800000 */
.L_x_0:
[----:B------:R-:W-:-:S00]  /*0e70*/  BRA `(.L_x_0) ;  /* 0xfffffffc00fc7947 */ /* 0x000fc0000383ffff */
[----:B------:R-:W-:-:S00]  /*0e80*/  NOP ;  /* 0x0000000000007918 */ /* 0x000fc00000000000 */
[----:B------:R-:W-:-:S00]  /*0e90*/  NOP ;  /* 0x0000000000007918 */ /* 0x000fc00000000000 */
[----:B------:R-:W-:-:S00]  /*0ea0*/  NOP ;  /* 0x0000000000007918 */ /* 0x000fc00000000000 */
[----:B------:R-:W-:-:S00]  /*0eb0*/  NOP ;  /* 0x0000000000007918 */ /* 0x000fc00000000000 */
[----:B------:R-:W-:-:S00]  /*0ec0*/  NOP ;  /* 0x0000000000007918 */ /* 0x000fc00000000000 */
[----:B------:R-:W-:-:S00]  /*0ed0*/  NOP ;  /* 0x0000000000007918 */ /* 0x000fc00000000000 */
[----:B------:R-:W-:-:S00]  /*0ee0*/  NOP ;  /* 0x0000000000007918 */ /* 0x000fc00000000000 */
[----:B------:R-:W-:-:S00]  /*0ef0*/  NOP ;  /* 0x0000000000007918 */ /* 0x000fc00000000000 */
.L_x_1:


//--------------------- .nv.global.init           --------------------------
	.section	.nv.global.init,"aw",@progbits
.nv.global.init:
	.type		_$_str,@object
	.size		_$_str,(_$_str_$_2 - _$_str)
_$_str:
        /*0000*/ 	.byte	0x5f, 0x5f, 0x43, 0x55, 0x44, 0x41, 0x5f, 0x46, 0x54, 0x5a, 0x00
	.type		_$_str_$_2,@object
	.size		_$_str_$_2,(.L_1 - _$_str_$_2)
_$_str_$_2:
        /*000b*/ 	.byte	0x5f, 0x5f, 0x43, 0x55, 0x44, 0x41, 0x5f, 0x50, 0x52, 0x45, 0x43, 0x5f, 0x53, 0x51, 0x52, 0x54
        /*001b*/ 	.byte	0x00
.L_1:


//--------------------- .nv.shared.triton_poi_fused_add_cat_clone_relu_threshold_backward_32 --------------------------
	.section	.nv.shared.triton_poi_fused_add_cat_clone_relu_threshold_backward_32,"aw",@nobits
	.sectionflags	@""
	.align	16
	.zero		1024


//--------------------- .nv.constant0.triton_poi_fused_add_cat_clone_relu_threshold_backward_32 --------------------------
	.section	.nv.constant0.triton_poi_fused_add_cat_clone_relu_threshold_backward_32,"a",@progbits
	.sectionflags	@""
	.align	4
.nv.constant0.triton_poi_fused_add_cat_clone_relu_threshold_backward_32:
	.zero		640
